//
// Generated by NVIDIA NVVM Compiler
//
// Compiler Build ID: CL-36424714
// Cuda compilation tools, release 13.0, V13.0.88
// Based on NVVM 20.0.0
//

.version 9.0
.target sm_100
.address_size 64

	// .globl	_Z13swiglu_kernelPKfPfi

.visible .entry _Z13swiglu_kernelPKfPfi(
	.param .u64 .ptr .align 1 _Z13swiglu_kernelPKfPfi_param_0,
	.param .u64 .ptr .align 1 _Z13swiglu_kernelPKfPfi_param_1,
	.param .u32 _Z13swiglu_kernelPKfPfi_param_2
)
{
	.reg .pred 	%p<2>;
	.reg .b32 	%r<7>;
	.reg .b32 	%f<18>;
	.reg .b64 	%rd<12>;

	ld.param.u64 	%rd3, [_Z13swiglu_kernelPKfPfi_param_0];
	ld.param.u64 	%rd4, [_Z13swiglu_kernelPKfPfi_param_1];
	ld.param.s32 	%rd2, [_Z13swiglu_kernelPKfPfi_param_2];
	mov.u32 	%r1, %ntid.x;
	mov.u32 	%r2, %ctaid.x;
	mov.u32 	%r3, %tid.x;
	mad.lo.s32 	%r4, %r1, %r2, %r3;
	cvt.u64.u32 	%rd1, %r4;
	setp.ge.u64 	%p1, %rd1, %rd2;
	@%p1 bra 	$L__BB0_2;
	cvta.to.global.u64 	%rd5, %rd3;
	cvta.to.global.u64 	%rd6, %rd4;
	shl.b64 	%rd7, %rd1, 2;
	add.s64 	%rd8, %rd5, %rd7;
	ld.global.f32 	%f1, [%rd8];
	fma.rn.f32 	%f2, %f1, 0fBBBB989D, 0f3F000000;
	cvt.sat.f32.f32 	%f3, %f2;
	mov.f32 	%f4, 0f4B400001;
	mov.f32 	%f5, 0f437C0000;
	fma.rm.f32 	%f6, %f3, %f5, %f4;
	add.f32 	%f7, %f6, 0fCB40007F;
	neg.f32 	%f8, %f7;
	fma.rn.f32 	%f9, %f1, 0fBFB8AA3B, %f8;
	fma.rn.f32 	%f10, %f1, 0fB2A57060, %f9;
	mov.b32 	%r5, %f6;
	shl.b32 	%r6, %r5, 23;
	mov.b32 	%f11, %r6;
	ex2.approx.ftz.f32 	%f12, %f10;
	fma.rn.f32 	%f13, %f12, %f11, 0f3F800000;
	rcp.rn.f32 	%f14, %f13;
	mul.f32 	%f15, %f1, %f14;
	shl.b64 	%rd9, %rd2, 2;
	add.s64 	%rd10, %rd8, %rd9;
	ld.global.f32 	%f16, [%rd10];
	mul.f32 	%f17, %f16, %f15;
	add.s64 	%rd11, %rd6, %rd7;
	st.global.f32 	[%rd11], %f17;
$L__BB0_2:
	ret;

}


// ===== COMPILED SASS (sm_100) =====

	.target	sm_100

	.elftype	@"ET_EXEC"


//--------------------- .note.nv.tkinfo           --------------------------
	.section	.note.nv.tkinfo,"",@"SHT_NOTE"
	.sectionflags	@"SHF_NOTE_NV_TKINFO"
	.tkinfo
        /*0018*/ 	.word	0x00000002
        /*0030*/ 	.string	""
        /*0030*/ 	.string	"ptxas"
        /*0030*/ 	.string	"Cuda compilation tools, release 13.0, V13.0.88"
        /*0030*/ 	.string	"Build cuda_13.0.r13.0/compiler.36424714_0"
        /*0030*/ 	.string	"-arch sm_100 -m 64 "



//--------------------- .note.nv.cuinfo           --------------------------
	.section	.note.nv.cuinfo,"",@"SHT_NOTE"
	.sectionflags	@"SHF_NOTE_NV_CUINFO"
        /*0018*/ 	.short	0x0002
        /*001a*/ 	.short	0x0064
        /*001c*/ 	.short	0x0082
	.zero		2


//--------------------- .nv.info                  --------------------------
	.section	.nv.info,"",@"SHT_CUDA_INFO"
	.align	4


	//----- nvinfo : EIATTR_REGCOUNT
	.align		4
        /*0000*/ 	.byte	0x04, 0x2f
        /*0002*/ 	.short	(.L_1 - .L_0)
	.align		4
.L_0:
        /*0004*/ 	.word	index@(_Z13swiglu_kernelPKfPfi)
        /*0008*/ 	.word	0x00000013


	//----- nvinfo : EIATTR_FRAME_SIZE
	.align		4
.L_1:
        /*000c*/ 	.byte	0x04, 0x11
        /*000e*/ 	.short	(.L_3 - .L_2)
	.align		4
.L_2:
        /*0010*/ 	.word	index@($__internal_0_$__cuda_sm20_rcp_rn_f32_slowpath)
        /*0014*/ 	.word	0x00000000


	//----- nvinfo : EIATTR_FRAME_SIZE
	.align		4
.L_3:
        /*0018*/ 	.byte	0x04, 0x11
        /*001a*/ 	.short	(.L_5 - .L_4)
	.align		4
.L_4:
        /*001c*/ 	.word	index@(_Z13swiglu_kernelPKfPfi)
        /*0020*/ 	.word	0x00000000


	//----- nvinfo : EIATTR_MIN_STACK_SIZE
	.align		4
.L_5:
        /*0024*/ 	.byte	0x04, 0x12
        /*0026*/ 	.short	(.L_7 - .L_6)
	.align		4
.L_6:
        /*0028*/ 	.word	index@(_Z13swiglu_kernelPKfPfi)
        /*002c*/ 	.word	0x00000000
.L_7:


//--------------------- .nv.compat                --------------------------
	.section	.nv.compat,"",@"SHT_CUDA_COMPAT_INFO"
	.align	4
        /*0000*/ 	.byte	0x02, 0x09, 0x00, 0x00, 0x02, 0x02, 0x01, 0x00, 0x02, 0x05, 0x05, 0x00, 0x03, 0x07, 0x01, 0x01
        /*0010*/ 	.byte	0x02, 0x03, 0x00, 0x00, 0x02, 0x06, 0x01, 0x00, 0x04, 0x0b, 0x08, 0x00, 0x09, 0x00, 0x00, 0x00
        /*0020*/ 	.byte	0x00, 0x00, 0x00, 0x00


//--------------------- .nv.info._Z13swiglu_kernelPKfPfi --------------------------
	.section	.nv.info._Z13swiglu_kernelPKfPfi,"",@"SHT_CUDA_INFO"
	.sectionflags	@""
	.align	4


	//----- nvinfo : EIATTR_CUDA_API_VERSION
	.align		4
        /*0000*/ 	.byte	0x04, 0x37
        /*0002*/ 	.short	(.L_9 - .L_8)
.L_8:
        /*0004*/ 	.word	0x00000082


	//----- nvinfo : EIATTR_KPARAM_INFO
	.align		4
.L_9:
        /*0008*/ 	.byte	0x04, 0x17
        /*000a*/ 	.short	(.L_11 - .L_10)
.L_10:
        /*000c*/ 	.word	0x00000000
        /*0010*/ 	.short	0x0002
        /*0012*/ 	.short	0x0010
        /*0014*/ 	.byte	0x00, 0xf0, 0x11, 0x00


	//----- nvinfo : EIATTR_KPARAM_INFO
	.align		4
.L_11:
        /*0018*/ 	.byte	0x04, 0x17
        /*001a*/ 	.short	(.L_13 - .L_12)
.L_12:
        /*001c*/ 	.word	0x00000000
        /*0020*/ 	.short	0x0001
        /*0022*/ 	.short	0x0008
        /*0024*/ 	.byte	0x00, 0xf5, 0x21, 0x00


	//----- nvinfo : EIATTR_KPARAM_INFO
	.align		4
.L_13:
        /*0028*/ 	.byte	0x04, 0x17
        /*002a*/ 	.short	(.L_15 - .L_14)
.L_14:
        /*002c*/ 	.word	0x00000000
        /*0030*/ 	.short	0x0000
        /*0032*/ 	.short	0x0000
        /*0034*/ 	.byte	0x00, 0xf5, 0x21, 0x00


	//----- nvinfo : EIATTR_SPARSE_MMA_MASK
	.align		4
.L_15:
        /*0038*/ 	.byte	0x03, 0x50
        /*003a*/ 	.short	0x0000


	//----- nvinfo : EIATTR_MAXREG_COUNT
	.align		4
        /*003c*/ 	.byte	0x03, 0x1b
        /*003e*/ 	.short	0x00ff


	//----- nvinfo : EIATTR_MERCURY_ISA_VERSION
	.align		4
        /*0040*/ 	.byte	0x03, 0x5f
        /*0042*/ 	.short	0x0101


	//----- nvinfo : EIATTR_VRC_CTA_INIT_COUNT
	.align		4
        /*0044*/ 	.byte	0x02, 0x4a
	.zero		1
	.zero		1


	//----- nvinfo : EIATTR_EXIT_INSTR_OFFSETS
	.align		4
        /*0048*/ 	.byte	0x04, 0x1c
        /*004a*/ 	.short	(.L_17 - .L_16)


	//   ....[0]....
.L_16:
        /*004c*/ 	.word	0x00000090


	//   ....[1]....
        /*0050*/ 	.word	0x00000330


	//----- nvinfo : EIATTR_CRS_STACK_SIZE
	.align		4
.L_17:
        /*0054*/ 	.byte	0x04, 0x1e
        /*0056*/ 	.short	(.L_19 - .L_18)
.L_18:
        /*0058*/ 	.word	0x00000000


	//----- nvinfo : EIATTR_CBANK_PARAM_SIZE
	.align		4
.L_19:
        /*005c*/ 	.byte	0x03, 0x19
        /*005e*/ 	.short	0x0014


	//----- nvinfo : EIATTR_PARAM_CBANK
	.align		4
        /*0060*/ 	.byte	0x04, 0x0a
        /*0062*/ 	.short	(.L_21 - .L_20)
	.align		4
.L_20:
        /*0064*/ 	.word	index@(.nv.constant0._Z13swiglu_kernelPKfPfi)
        /*0068*/ 	.short	0x0380
        /*006a*/ 	.short	0x0014


	//----- nvinfo : EIATTR_SW_WAR
	.align		4
.L_21:
        /*006c*/ 	.byte	0x04, 0x36
        /*006e*/ 	.short	(.L_23 - .L_22)
.L_22:
        /*0070*/ 	.word	0x00000008
.L_23:


//--------------------- .nv.callgraph             --------------------------
	.section	.nv.callgraph,"",@"SHT_CUDA_CALLGRAPH"
	.align	4
	.sectionentsize	8
	.align		4
        /*0000*/ 	.word	0x00000000
	.align		4
        /*0004*/ 	.word	0xffffffff
	.align		4
        /*0008*/ 	.word	0x00000000
	.align		4
        /*000c*/ 	.word	0xfffffffe
	.align		4
        /*0010*/ 	.word	0x00000000
	.align		4
        /*0014*/ 	.word	0xfffffffd
	.align		4
        /*0018*/ 	.word	0x00000000
	.align		4
        /*001c*/ 	.word	0xfffffffc


//--------------------- .text._Z13swiglu_kernelPKfPfi --------------------------
	.section	.text._Z13swiglu_kernelPKfPfi,"ax",@progbits
	.align	128
        .global         _Z13swiglu_kernelPKfPfi
        .type           _Z13swiglu_kernelPKfPfi,@function
        .size           _Z13swiglu_kernelPKfPfi,(.L_x_8 - _Z13swiglu_kernelPKfPfi)
        .other          _Z13swiglu_kernelPKfPfi,@"STO_CUDA_ENTRY STV_DEFAULT"
_Z13swiglu_kernelPKfPfi:
.text._Z13swiglu_kernelPKfPfi:
[----:B------:R-:W-:Y:S01]  /*0000*/  LDC R1, c[0x0][0x37c] ;  /* 0x0000df00ff017b82 */ /* 0x000fe20000000800 */
[----:B------:R-:W0:Y:S07]  /*0010*/  S2R R3, SR_CTAID.X ;  /* 0x0000000000037919 */ /* 0x000e2e0000002500 */
[----:B------:R-:W1:Y:S01]  /*0020*/  LDC R2, c[0x0][0x390] ;  /* 0x0000e400ff027b82 */ /* 0x000e620000000800 */
[----:B------:R-:W0:Y:S01]  /*0030*/  LDCU UR4, c[0x0][0x360] ;  /* 0x00006c00ff0477ac */ /* 0x000e220008000800 */
[----:B------:R-:W0:Y:S01]  /*0040*/  S2R R0, SR_TID.X ;  /* 0x0000000000007919 */ /* 0x000e220000002100 */
[----:B-1----:R-:W-:Y:S01]  /*0050*/  SHF.R.S32.HI R9, RZ, 0x1f, R2 ;  /* 0x0000001fff097819 */ /* 0x002fe20000011402 */
[----:B0-----:R-:W-:-:S05]  /*0060*/  IMAD R3, R3, UR4, R0 ;  /* 0x0000000403037c24 */ /* 0x001fca000f8e0200 */
[----:B------:R-:W-:-:S04]  /*0070*/  ISETP.GE.U32.AND P0, PT, R3, R2, PT ;  /* 0x000000020300720c */ /* 0x000fc80003f06070 */
[----:B------:R-:W-:-:S13]  /*0080*/  ISETP.GE.U32.AND.EX P0, PT, RZ, R9, PT, P0 ;  /* 0x00000009ff00720c */ /* 0x000fda0003f06100 */
[----:B------:R-:W-:Y:S05]  /*0090*/  @P0 EXIT ;  /* 0x000000000000094d */ /* 0x000fea0003800000 */
[----:B------:R-:W0:Y:S01]  /*00a0*/  LDCU.64 UR6, c[0x0][0x380] ;  /* 0x00007000ff0677ac */ /* 0x000e220008000a00 */
[----:B------:R-:W-:Y:S01]  /*00b0*/  IMAD.SHL.U32 R7, R3, 0x4, RZ ;  /* 0x0000000403077824 */ /* 0x000fe200078e00ff */
[----:B------:R-:W-:Y:S01]  /*00c0*/  SHF.R.U32.HI R3, RZ, 0x1e, R3 ;  /* 0x0000001eff037819 */ /* 0x000fe20000011603 */
[----:B------:R-:W1:Y:S03]  /*00d0*/  LDCU.64 UR4, c[0x0][0x358] ;  /* 0x00006b00ff0477ac */ /* 0x000e660008000a00 */
[----:B0-----:R-:W-:-:S04]  /*00e0*/  IADD3 R4, P0, PT, R7, UR6, RZ ;  /* 0x0000000607047c10 */ /* 0x001fc8000ff1e0ff */
[----:B------:R-:W-:-:S05]  /*00f0*/  IADD3.X R5, PT, PT, R3, UR7, RZ, P0, !PT ;  /* 0x0000000703057c10 */ /* 0x000fca00087fe4ff */
[----:B-1----:R-:W2:Y:S01]  /*0100*/  LDG.E R6, desc[UR4][R4.64] ;  /* 0x0000000404067981 */ /* 0x002ea2000c1e1900 */
[----:B------:R-:W-:Y:S01]  /*0110*/  IMAD.MOV.U32 R11, RZ, RZ, 0x3bbb989d ;  /* 0x3bbb989dff0b7424 */ /* 0x000fe200078e00ff */
[----:B------:R-:W-:Y:S01]  /*0120*/  BSSY.RECONVERGENT B0, `(.L_x_0) ;  /* 0x0000016000007945 */ /* 0x000fe20003800200 */
[----:B------:R-:W-:Y:S02]  /*0130*/  IMAD.MOV.U32 R13, RZ, RZ, 0x437c0000 ;  /* 0x437c0000ff0d7424 */ /* 0x000fe400078e00ff */
[----:B--2---:R-:W-:-:S04]  /*0140*/  FFMA.SAT R0, R6, -R11, 0.5 ;  /* 0x3f00000006007423 */ /* 0x004fc8000000280b */
[----:B------:R-:W-:-:S04]  /*0150*/  FFMA.RM R0, R0, R13, 12582913 ;  /* 0x4b40000100007423 */ /* 0x000fc8000000400d */
[C---:B------:R-:W-:Y:S01]  /*0160*/  FADD R11, R0.reuse, -12583039 ;  /* 0xcb40007f000b7421 */ /* 0x040fe20000000000 */
[----:B------:R-:W-:-:S03]  /*0170*/  IMAD.SHL.U32 R0, R0, 0x800000, RZ ;  /* 0x0080000000007824 */ /* 0x000fc600078e00ff */
[----:B------:R-:W-:-:S04]  /*0180*/  FFMA R11, R6, -1.4426950216293334961, -R11 ;  /* 0xbfb8aa3b060b7823 */ /* 0x000fc8000000080b */
[----:B------:R-:W-:-:S06]  /*0190*/  FFMA R11, R6, -1.925963033500011079e-08, R11 ;  /* 0xb2a57060060b7823 */ /* 0x000fcc000000000b */
[----:B------:R-:W0:Y:S02]  /*01a0*/  MUFU.EX2 R11, R11 ;  /* 0x0000000b000b7308 */ /* 0x000e240000000800 */
[----:B0-----:R-:W-:-:S04]  /*01b0*/  FFMA R0, R0, R11, 1 ;  /* 0x3f80000000007423 */ /* 0x001fc8000000000b */
[----:B------:R-:W-:-:S05]  /*01c0*/  VIADD R2, R0, 0x1800000 ;  /* 0x0180000000027836 */ /* 0x000fca0000000000 */
[----:B------:R-:W-:-:S04]  /*01d0*/  LOP3.LUT R2, R2, 0x7f800000, RZ, 0xc0, !PT ;  /* 0x7f80000002027812 */ /* 0x000fc800078ec0ff */
[----:B------:R-:W-:-:S13]  /*01e0*/  ISETP.GT.U32.AND P0, PT, R2, 0x1ffffff, PT ;  /* 0x01ffffff0200780c */ /* 0x000fda0003f04070 */
[----:B------:R-:W-:Y:S05]  /*01f0*/  @P0 BRA `(.L_x_1) ;  /* 0x0000000000100947 */ /* 0x000fea0003800000 */
[----:B------:R-:W-:-:S07]  /*0200*/  MOV R8, 0x220 ;  /* 0x0000022000087802 */ /* 0x000fce0000000f00 */
[----:B------:R-:W-:Y:S05]  /*0210*/  CALL.REL.NOINC `($__internal_0_$__cuda_sm20_rcp_rn_f32_slowpath) ;  /* 0x0000000000487944 */ /* 0x000fea0003c00000 */
[----:B------:R-:W-:Y:S01]  /*0220*/  IMAD.MOV.U32 R11, RZ, RZ, R0 ;  /* 0x000000ffff0b7224 */ /* 0x000fe200078e0000 */
[----:B------:R-:W-:Y:S06]  /*0230*/  BRA `(.L_x_2) ;  /* 0x0000000000107947 */ /* 0x000fec0003800000 */
.L_x_1:
[----:B------:R-:W0:Y:S02]  /*0240*/  MUFU.RCP R11, R0 ;  /* 0x00000000000b7308 */ /* 0x000e240000001000 */
[----:B0-----:R-:W-:-:S04]  /*0250*/  FFMA R2, R0, R11, -1 ;  /* 0xbf80000000027423 */ /* 0x001fc8000000000b */
[----:B------:R-:W-:-:S04]  /*0260*/  FADD.FTZ R2, -R2, -RZ ;  /* 0x800000ff02027221 */ /* 0x000fc80000010100 */
[----:B------:R-:W-:-:S07]  /*0270*/  FFMA R11, R11, R2, R11 ;  /* 0x000000020b0b7223 */ /* 0x000fce000000000b */
.L_x_2:
[----:B------:R-:W-:Y:S05]  /*0280*/  BSYNC.RECONVERGENT B0 ;  /* 0x0000000000007941 */ /* 0x000fea0003800200 */
.L_x_0:
[----:B------:R-:W0:Y:S01]  /*0290*/  LDC R13, c[0x0][0x390] ;  /* 0x0000e400ff0d7b82 */ /* 0x000e220000000800 */
[----:B------:R-:W1:Y:S01]  /*02a0*/  LDCU.64 UR6, c[0x0][0x388] ;  /* 0x00007100ff0677ac */ /* 0x000e620008000a00 */
[----:B0-----:R-:W-:-:S04]  /*02b0*/  LEA R4, P0, R13, R4, 0x2 ;  /* 0x000000040d047211 */ /* 0x001fc800078010ff */
[----:B------:R-:W-:-:S05]  /*02c0*/  LEA.HI.X R5, R13, R5, R9, 0x2, P0 ;  /* 0x000000050d057211 */ /* 0x000fca00000f1409 */
[----:B------:R-:W2:Y:S01]  /*02d0*/  LDG.E R4, desc[UR4][R4.64] ;  /* 0x0000000404047981 */ /* 0x000ea2000c1e1900 */
[----:B-1----:R-:W-:Y:S01]  /*02e0*/  IADD3 R2, P0, PT, R7, UR6, RZ ;  /* 0x0000000607027c10 */ /* 0x002fe2000ff1e0ff */
[----:B------:R-:W-:-:S03]  /*02f0*/  FMUL R11, R6, R11 ;  /* 0x0000000b060b7220 */ /* 0x000fc60000400000 */
[----:B------:R-:W-:Y:S01]  /*0300*/  IADD3.X R3, PT, PT, R3, UR7, RZ, P0, !PT ;  /* 0x0000000703037c10 */ /* 0x000fe200087fe4ff */
[----:B--2---:R-:W-:-:S05]  /*0310*/  FMUL R11, R11, R4 ;  /* 0x000000040b0b7220 */ /* 0x004fca0000400000 */
[----:B------:R-:W-:Y:S01]  /*0320*/  STG.E desc[UR4][R2.64], R11 ;  /* 0x0000000b02007986 */ /* 0x000fe2000c101904 */
[----:B------:R-:W-:Y:S05]  /*0330*/  EXIT ;  /* 0x000000000000794d */ /* 0x000fea0003800000 */
        .weak           $__internal_0_$__cuda_sm20_rcp_rn_f32_slowpath
        .type           $__internal_0_$__cuda_sm20_rcp_rn_f32_slowpath,@function
        .size           $__internal_0_$__cuda_sm20_rcp_rn_f32_slowpath,(.L_x_8 - $__internal_0_$__cuda_sm20_rcp_rn_f32_slowpath)
$__internal_0_$__cuda_sm20_rcp_rn_f32_slowpath:
[----:B------:R-:W-:Y:S01]  /*0340*/  SHF.L.U32 R2, R0, 0x1, RZ ;  /* 0x0000000100027819 */ /* 0x000fe200000006ff */
[----:B------:R-:W-:Y:S03]  /*0350*/  BSSY.RECONVERGENT B1, `(.L_x_3) ;  /* 0x0000030000017945 */ /* 0x000fe60003800200 */
[----:B------:R-:W-:-:S04]  /*0360*/  SHF.R.U32.HI R2, RZ, 0x18, R2 ;  /* 0x00000018ff027819 */ /* 0x000fc80000011602 */
[----:B------:R-:W-:-:S13]  /*0370*/  ISETP.NE.U32.AND P0, PT, R2, RZ, PT ;  /* 0x000000ff0200720c */ /* 0x000fda0003f05070 */
[----:B------:R-:W-:Y:S05]  /*0380*/  @P0 BRA `(.L_x_4) ;  /* 0x0000000000280947 */ /* 0x000fea0003800000 */
[----:B------:R-:W-:-:S05]  /*0390*/  IMAD.SHL.U32 R2, R0, 0x2, RZ ;  /* 0x0000000200027824 */ /* 0x000fca00078e00ff */
[----:B------:R-:W-:-:S13]  /*03a0*/  ISETP.NE.AND P0, PT, R2, RZ, PT ;  /* 0x000000ff0200720c */ /* 0x000fda0003f05270 */
[----:B------:R-:W-:Y:S01]  /*03b0*/  @P0 FFMA R11, R0, 1.84467440737095516160e+19, RZ ;  /* 0x5f800000000b0823 */ /* 0x000fe200000000ff */
[----:B------:R-:W-:Y:S08]  /*03c0*/  @!P0 MUFU.RCP R10, R0 ;  /* 0x00000000000a8308 */ /* 0x000ff00000001000 */
[----:B------:R-:W0:Y:S02]  /*03d0*/  @P0 MUFU.RCP R2, R11 ;  /* 0x0000000b00020308 */ /* 0x000e240000001000 */
[----:B0-----:R-:W-:-:S04]  /*03e0*/  @P0 FFMA R12, R11, R2, -1 ;  /* 0xbf8000000b0c0423 */ /* 0x001fc80000000002 */
[----:B------:R-:W-:-:S04]  /*03f0*/  @P0 FADD.FTZ R13, -R12, -RZ ;  /* 0x800000ff0c0d0221 */ /* 0x000fc80000010100 */
[----:B------:R-:W-:-:S04]  /*0400*/  @P0 FFMA R2, R2, R13, R2 ;  /* 0x0000000d02020223 */ /* 0x000fc80000000002 */
[----:B------:R-:W-:Y:S01]  /*0410*/  @P0 FFMA R10, R2, 1.84467440737095516160e+19, RZ ;  /* 0x5f800000020a0823 */ /* 0x000fe200000000ff */
[----:B------:R-:W-:Y:S06]  /*0420*/  BRA `(.L_x_5) ;  /* 0x0000000000887947 */ /* 0x000fec0003800000 */
.L_x_4:
[----:B------:R-:W-:-:S05]  /*0430*/  VIADD R10, R2, 0xffffff03 ;  /* 0xffffff03020a7836 */ /* 0x000fca0000000000 */
[----:B------:R-:W-:-:S13]  /*0440*/  ISETP.GT.U32.AND P0, PT, R10, 0x1, PT ;  /* 0x000000010a00780c */ /* 0x000fda0003f04070 */
[----:B------:R-:W-:Y:S05]  /*0450*/  @P0 BRA `(.L_x_6) ;  /* 0x0000000000780947 */ /* 0x000fea0003800000 */
[----:B------:R-:W-:Y:S01]  /*0460*/  LOP3.LUT R11, R0, 0x7fffff, RZ, 0xc0, !PT ;  /* 0x007fffff000b7812 */ /* 0x000fe200078ec0ff */
[----:B------:R-:W-:Y:S02]  /*0470*/  IMAD.MOV.U32 R15, RZ, RZ, 0x3 ;  /* 0x00000003ff0f7424 */ /* 0x000fe400078e00ff */
[----:B------:R-:W-:Y:S01]  /*0480*/  VIADD R2, R2, 0xffffff04 ;  /* 0xffffff0402027836 */ /* 0x000fe20000000000 */
[----:B------:R-:W-:Y:S02]  /*0490*/  LOP3.LUT R11, R11, 0x3f800000, RZ, 0xfc, !PT ;  /* 0x3f8000000b0b7812 */ /* 0x000fe400078efcff */
[----:B------:R-:W-:Y:S02]  /*04a0*/  SHF.L.U32 R16, R15, R10, RZ ;  /* 0x0000000a0f107219 */ /* 0x000fe400000006ff */
[----:B------:R-:W0:Y:S02]  /*04b0*/  MUFU.RCP R12, R11 ;  /* 0x0000000b000c7308 */ /* 0x000e240000001000 */
[----:B0-----:R-:W-:-:S04]  /*04c0*/  FFMA R13, R11, R12, -1 ;  /* 0xbf8000000b0d7423 */ /* 0x001fc8000000000c */
[----:B------:R-:W-:-:S04]  /*04d0*/  FADD.FTZ R13, -R13, -RZ ;  /* 0x800000ff0d0d7221 */ /* 0x000fc80000010100 */
[CCC-:B------:R-:W-:Y:S01]  /*04e0*/  FFMA.RM R14, R12.reuse, R13.reuse, R12.reuse ;  /* 0x0000000d0c0e7223 */ /* 0x1c0fe2000000400c */
[----:B------:R-:W-:-:S04]  /*04f0*/  FFMA.RP R13, R12, R13, R12 ;  /* 0x0000000d0c0d7223 */ /* 0x000fc8000000800c */
[C---:B------:R-:W-:Y:S02]  /*0500*/  LOP3.LUT R12, R14.reuse, 0x7fffff, RZ, 0xc0, !PT ;  /* 0x007fffff0e0c7812 */ /* 0x040fe400078ec0ff */
[----:B------:R-:W-:Y:S02]  /*0510*/  FSETP.NEU.FTZ.AND P0, PT, R14, R13, PT ;  /* 0x0000000d0e00720b */ /* 0x000fe40003f1d000 */
[----:B------:R-:W-:Y:S02]  /*0520*/  LOP3.LUT R13, R12, 0x800000, RZ, 0xfc, !PT ;  /* 0x008000000c0d7812 */ /* 0x000fe400078efcff */
[----:B------:R-:W-:Y:S02]  /*0530*/  SEL R12, RZ, 0xffffffff, !P0 ;  /* 0xffffffffff0c7807 */ /* 0x000fe40004000000 */
[----:B------:R-:W-:-:S03]  /*0540*/  LOP3.LUT R11, R16, R13, RZ, 0xc0, !PT ;  /* 0x0000000d100b7212 */ /* 0x000fc600078ec0ff */
[----:B------:R-:W-:Y:S01]  /*0550*/  IMAD.MOV R12, RZ, RZ, -R12 ;  /* 0x000000ffff0c7224 */ /* 0x000fe200078e0a0c */
[----:B------:R-:W-:-:S04]  /*0560*/  SHF.R.U32.HI R11, RZ, R10, R11 ;  /* 0x0000000aff0b7219 */ /* 0x000fc8000001160b */
[--C-:B------:R-:W-:Y:S02]  /*0570*/  LOP3.LUT P1, RZ, R12, R10, R13.reuse, 0xf8, !PT ;  /* 0x0000000a0cff7212 */ /* 0x100fe4000782f80d */
[C---:B------:R-:W-:Y:S02]  /*0580*/  LOP3.LUT P0, RZ, R11.reuse, 0x1, RZ, 0xc0, !PT ;  /* 0x000000010bff7812 */ /* 0x040fe4000780c0ff */
[----:B------:R-:W-:Y:S02]  /*0590*/  LOP3.LUT P2, RZ, R11, 0x2, RZ, 0xc0, !PT ;  /* 0x000000020bff7812 */ /* 0x000fe4000784c0ff */
[----:B------:R-:W-:Y:S02]  /*05a0*/  SHF.R.U32.HI R13, RZ, R2, R13 ;  /* 0x00000002ff0d7219 */ /* 0x000fe4000001160d */
[----:B------:R-:W-:Y:S02]  /*05b0*/  PLOP3.LUT P0, PT, P0, P1, P2, 0xe0, 0x0 ;  /* 0x000000000000781c */ /* 0x000fe40000703c20 */
[----:B------:R-:W-:-:S02]  /*05c0*/  LOP3.LUT P1, RZ, R0, 0x7fffff, RZ, 0xc0, !PT ;  /* 0x007fffff00ff7812 */ /* 0x000fc4000782c0ff */
[----:B------:R-:W-:-:S04]  /*05d0*/  SEL R10, RZ, 0x1, !P0 ;  /* 0x00000001ff0a7807 */ /* 0x000fc80004000000 */
[----:B------:R-:W-:-:S04]  /*05e0*/  IADD3 R10, PT, PT, -R10, RZ, RZ ;  /* 0x000000ff0a0a7210 */ /* 0x000fc80007ffe1ff */
[----:B------:R-:W-:-:S13]  /*05f0*/  ISETP.GE.AND P0, PT, R10, RZ, PT ;  /* 0x000000ff0a00720c */ /* 0x000fda0003f06270 */
[----:B------:R-:W-:-:S04]  /*0600*/  @!P0 VIADD R13, R13, 0x1 ;  /* 0x000000010d0d8836 */ /* 0x000fc80000000000 */
[----:B------:R-:W-:-:S05]  /*0610*/  @!P1 IMAD.SHL.U32 R13, R13, 0x2, RZ ;  /* 0x000000020d0d9824 */ /* 0x000fca00078e00ff */
[----:B------:R-:W-:Y:S01]  /*0620*/  LOP3.LUT R10, R13, 0x80000000, R0, 0xf8, !PT ;  /* 0x800000000d0a7812 */ /* 0x000fe200078ef800 */
[----:B------:R-:W-:Y:S06]  /*0630*/  BRA `(.L_x_5) ;  /* 0x0000000000047947 */ /* 0x000fec0003800000 */
.L_x_6:
[----:B------:R0:W1:Y:S02]  /*0640*/  MUFU.RCP R10, R0 ;  /* 0x00000000000a7308 */ /* 0x0000640000001000 */
.L_x_5:
[----:B------:R-:W-:Y:S05]  /*0650*/  BSYNC.RECONVERGENT B1 ;  /* 0x0000000000017941 */ /* 0x000fea0003800200 */
.L_x_3:
[----:B01----:R-:W-:Y:S01]  /*0660*/  MOV R0, R10 ;  /* 0x0000000a00007202 */ /* 0x003fe20000000f00 */
[----:B------:R-:W-:Y:S02]  /*0670*/  IMAD.MOV.U32 R10, RZ, RZ, R8 ;  /* 0x000000ffff0a7224 */ /* 0x000fe400078e0008 */
[----:B------:R-:W-:-:S04]  /*0680*/  IMAD.MOV.U32 R11, RZ, RZ, 0x0 ;  /* 0x00000000ff0b7424 */ /* 0x000fc800078e00ff */
[----:B------:R-:W-:Y:S05]  /*0690*/  RET.REL.NODEC R10 `(_Z13swiglu_kernelPKfPfi) ;  /* 0xfffffff80a587950 */ /* 0x000fea0003c3ffff */
.L_x_7:
[----:B------:R-:W-:-:S00]  /*06a0*/  BRA `(.L_x_7) ;  /* 0xfffffffc00fc7947 */ /* 0x000fc0000383ffff */
[----:B------:R-:W-:-:S00]  /*06b0*/  NOP ;  /* 0x0000000000007918 */ /* 0x000fc00000000000 */
        /* <DEDUP_REMOVED lines=12> */
.L_x_8:


//--------------------- .nv.shared.reserved.0     --------------------------
	.section	.nv.shared.reserved.0,"aw",@nobits
	.weak		__nv_reservedSMEM_offset_0_alias
	.size		__nv_reservedSMEM_offset_0_alias, 0, 64
	.other		__nv_reservedSMEM_offset_0_alias,@"STO_CUDA_RESERVED_SHARED STV_DEFAULT"
__nv_reservedSMEM_offset_0_alias:
	.zero		0
	.zero		64


//--------------------- .nv.constant0._Z13swiglu_kernelPKfPfi --------------------------
	.section	.nv.constant0._Z13swiglu_kernelPKfPfi,"a",@progbits
	.sectionflags	@""
	.align	4
.nv.constant0._Z13swiglu_kernelPKfPfi:
	.zero		916


//--------------------- SYMBOLS --------------------------

	.type		.nv.reservedSmem.offset0,@object
	.size		.nv.reservedSmem.offset0,0x4
